//
// Generated by NVIDIA NVVM Compiler
//
// Compiler Build ID: CL-36424714
// Cuda compilation tools, release 13.0, V13.0.88
// Based on NVVM 20.0.0
//

.version 9.0
.target sm_100
.address_size 64

	// .globl	_Z7findMinPiP10ConnectionS1_i

.visible .entry _Z7findMinPiP10ConnectionS1_i(
	.param .u64 .ptr .align 1 _Z7findMinPiP10ConnectionS1_i_param_0,
	.param .u64 .ptr .align 1 _Z7findMinPiP10ConnectionS1_i_param_1,
	.param .u64 .ptr .align 1 _Z7findMinPiP10ConnectionS1_i_param_2,
	.param .u32 _Z7findMinPiP10ConnectionS1_i_param_3
)
{
	.reg .pred 	%p<39>;
	.reg .b32 	%r<62>;
	.reg .b64 	%rd<29>;

	ld.param.u64 	%rd9, [_Z7findMinPiP10ConnectionS1_i_param_0];
	ld.param.u64 	%rd10, [_Z7findMinPiP10ConnectionS1_i_param_1];
	ld.param.u64 	%rd8, [_Z7findMinPiP10ConnectionS1_i_param_2];
	ld.param.u32 	%r27, [_Z7findMinPiP10ConnectionS1_i_param_3];
	cvta.to.global.u64 	%rd1, %rd9;
	cvta.to.global.u64 	%rd2, %rd10;
	mov.u32 	%r28, %tid.x;
	mov.u32 	%r29, %ctaid.x;
	mov.u32 	%r1, %ntid.x;
	mad.lo.s32 	%r51, %r29, %r1, %r28;
	setp.ge.s32 	%p1, %r51, %r27;
	@%p1 bra 	$L__BB0_31;
	cvta.to.global.u64 	%rd11, %rd8;
	mul.wide.s32 	%rd12, %r51, 12;
	add.s64 	%rd3, %rd11, %rd12;
	and.b32  	%r3, %r27, 3;
	and.b32  	%r4, %r27, 2147483644;
	mov.u32 	%r30, %nctaid.x;
	mul.lo.s32 	%r5, %r1, %r30;
$L__BB0_2:
	setp.lt.s32 	%p2, %r27, 1;
	mov.b32 	%r31, 2147483647;
	st.global.u32 	[%rd3], %r31;
	mul.wide.s32 	%rd13, %r51, 12;
	add.s64 	%rd14, %rd2, %rd13;
	ld.global.u32 	%r32, [%rd14];
	setp.eq.s32 	%p3, %r32, -1;
	or.pred  	%p4, %p3, %p2;
	@%p4 bra 	$L__BB0_30;
	setp.lt.u32 	%p5, %r27, 4;
	mul.lo.s32 	%r7, %r51, %r27;
	mov.b32 	%r59, 0;
	mov.b32 	%r55, 2147483647;
	@%p5 bra 	$L__BB0_18;
	mov.b32 	%r53, 0;
	mov.b32 	%r55, 2147483647;
$L__BB0_5:
	mul.wide.u32 	%rd15, %r53, 12;
	add.s64 	%rd4, %rd2, %rd15;
	ld.global.u32 	%r37, [%rd4];
	setp.ne.s32 	%p6, %r37, -1;
	@%p6 bra 	$L__BB0_8;
	add.s32 	%r38, %r53, %r7;
	mul.wide.s32 	%rd16, %r38, 4;
	add.s64 	%rd17, %rd1, %rd16;
	ld.global.u32 	%r10, [%rd17];
	setp.ge.s32 	%p7, %r10, %r55;
	setp.eq.s32 	%p8, %r10, 0;
	or.pred  	%p9, %p7, %p8;
	@%p9 bra 	$L__BB0_8;
	st.global.u32 	[%rd3], %r10;
	st.global.u32 	[%rd3+4], %r51;
	st.global.u32 	[%rd3+8], %r53;
	mov.u32 	%r55, %r10;
$L__BB0_8:
	ld.global.u32 	%r39, [%rd4+12];
	setp.ne.s32 	%p10, %r39, -1;
	cvt.s64.s32 	%rd18, %r7;
	cvt.s64.s32 	%rd19, %r53;
	add.s64 	%rd20, %rd19, %rd18;
	shl.b64 	%rd21, %rd20, 2;
	add.s64 	%rd5, %rd1, %rd21;
	@%p10 bra 	$L__BB0_11;
	ld.global.u32 	%r12, [%rd5+4];
	setp.ge.s32 	%p11, %r12, %r55;
	setp.eq.s32 	%p12, %r12, 0;
	or.pred  	%p13, %p11, %p12;
	@%p13 bra 	$L__BB0_11;
	st.global.u32 	[%rd3], %r12;
	st.global.u32 	[%rd3+4], %r51;
	add.s32 	%r40, %r53, 1;
	st.global.u32 	[%rd3+8], %r40;
	mov.u32 	%r55, %r12;
$L__BB0_11:
	ld.global.u32 	%r41, [%rd4+24];
	setp.ne.s32 	%p14, %r41, -1;
	@%p14 bra 	$L__BB0_14;
	ld.global.u32 	%r14, [%rd5+8];
	setp.ge.s32 	%p15, %r14, %r55;
	setp.eq.s32 	%p16, %r14, 0;
	or.pred  	%p17, %p15, %p16;
	@%p17 bra 	$L__BB0_14;
	st.global.u32 	[%rd3], %r14;
	st.global.u32 	[%rd3+4], %r51;
	add.s32 	%r42, %r53, 2;
	st.global.u32 	[%rd3+8], %r42;
	mov.u32 	%r55, %r14;
$L__BB0_14:
	ld.global.u32 	%r43, [%rd4+36];
	setp.ne.s32 	%p18, %r43, -1;
	@%p18 bra 	$L__BB0_17;
	ld.global.u32 	%r16, [%rd5+12];
	setp.ge.s32 	%p19, %r16, %r55;
	setp.eq.s32 	%p20, %r16, 0;
	or.pred  	%p21, %p19, %p20;
	@%p21 bra 	$L__BB0_17;
	st.global.u32 	[%rd3], %r16;
	st.global.u32 	[%rd3+4], %r51;
	add.s32 	%r44, %r53, 3;
	st.global.u32 	[%rd3+8], %r44;
	mov.u32 	%r55, %r16;
$L__BB0_17:
	add.s32 	%r53, %r53, 4;
	setp.ne.s32 	%p22, %r53, %r4;
	mov.u32 	%r59, %r4;
	@%p22 bra 	$L__BB0_5;
$L__BB0_18:
	setp.eq.s32 	%p23, %r3, 0;
	@%p23 bra 	$L__BB0_30;
	mul.wide.u32 	%rd22, %r59, 12;
	add.s64 	%rd6, %rd2, %rd22;
	ld.global.u32 	%r45, [%rd6];
	setp.ne.s32 	%p24, %r45, -1;
	@%p24 bra 	$L__BB0_22;
	add.s32 	%r46, %r59, %r7;
	mul.wide.s32 	%rd23, %r46, 4;
	add.s64 	%rd24, %rd1, %rd23;
	ld.global.u32 	%r21, [%rd24];
	setp.ge.s32 	%p25, %r21, %r55;
	setp.eq.s32 	%p26, %r21, 0;
	or.pred  	%p27, %p25, %p26;
	@%p27 bra 	$L__BB0_22;
	st.global.u32 	[%rd3], %r21;
	st.global.u32 	[%rd3+4], %r51;
	st.global.u32 	[%rd3+8], %r59;
	mov.u32 	%r55, %r21;
$L__BB0_22:
	setp.eq.s32 	%p28, %r3, 1;
	@%p28 bra 	$L__BB0_30;
	ld.global.u32 	%r47, [%rd6+12];
	setp.ne.s32 	%p29, %r47, -1;
	cvt.s64.s32 	%rd25, %r7;
	cvt.u64.u32 	%rd26, %r59;
	add.s64 	%rd27, %rd26, %rd25;
	shl.b64 	%rd28, %rd27, 2;
	add.s64 	%rd7, %rd1, %rd28;
	@%p29 bra 	$L__BB0_26;
	ld.global.u32 	%r23, [%rd7+4];
	setp.ge.s32 	%p30, %r23, %r55;
	setp.eq.s32 	%p31, %r23, 0;
	or.pred  	%p32, %p30, %p31;
	@%p32 bra 	$L__BB0_26;
	st.global.u32 	[%rd3], %r23;
	st.global.u32 	[%rd3+4], %r51;
	add.s32 	%r48, %r59, 1;
	st.global.u32 	[%rd3+8], %r48;
	mov.u32 	%r55, %r23;
$L__BB0_26:
	setp.eq.s32 	%p33, %r3, 2;
	@%p33 bra 	$L__BB0_30;
	ld.global.u32 	%r49, [%rd6+24];
	setp.ne.s32 	%p34, %r49, -1;
	@%p34 bra 	$L__BB0_30;
	ld.global.u32 	%r25, [%rd7+8];
	setp.ge.s32 	%p35, %r25, %r55;
	setp.eq.s32 	%p36, %r25, 0;
	or.pred  	%p37, %p35, %p36;
	@%p37 bra 	$L__BB0_30;
	st.global.u32 	[%rd3], %r25;
	st.global.u32 	[%rd3+4], %r51;
	add.s32 	%r50, %r59, 2;
	st.global.u32 	[%rd3+8], %r50;
$L__BB0_30:
	add.s32 	%r51, %r51, %r5;
	setp.lt.s32 	%p38, %r51, %r27;
	@%p38 bra 	$L__BB0_2;
$L__BB0_31:
	ret;

}


// ===== COMPILED SASS (sm_100) =====

	.target	sm_100

	.elftype	@"ET_EXEC"


//--------------------- .note.nv.tkinfo           --------------------------
	.section	.note.nv.tkinfo,"",@"SHT_NOTE"
	.sectionflags	@"SHF_NOTE_NV_TKINFO"
	.tkinfo
        /*0018*/ 	.word	0x00000002
        /*0030*/ 	.string	""
        /*0030*/ 	.string	"ptxas"
        /*0030*/ 	.string	"Cuda compilation tools, release 13.0, V13.0.88"
        /*0030*/ 	.string	"Build cuda_13.0.r13.0/compiler.36424714_0"
        /*0030*/ 	.string	"-arch sm_100 -m 64 "



//--------------------- .note.nv.cuinfo           --------------------------
	.section	.note.nv.cuinfo,"",@"SHT_NOTE"
	.sectionflags	@"SHF_NOTE_NV_CUINFO"
        /*0018*/ 	.short	0x0002
        /*001a*/ 	.short	0x0064
        /*001c*/ 	.short	0x0082
	.zero		2


//--------------------- .nv.info                  --------------------------
	.section	.nv.info,"",@"SHT_CUDA_INFO"
	.align	4


	//----- nvinfo : EIATTR_REGCOUNT
	.align		4
        /*0000*/ 	.byte	0x04, 0x2f
        /*0002*/ 	.short	(.L_1 - .L_0)
	.align		4
.L_0:
        /*0004*/ 	.word	index@(_Z7findMinPiP10ConnectionS1_i)
        /*0008*/ 	.word	0x00000016


	//----- nvinfo : EIATTR_FRAME_SIZE
	.align		4
.L_1:
        /*000c*/ 	.byte	0x04, 0x11
        /*000e*/ 	.short	(.L_3 - .L_2)
	.align		4
.L_2:
        /*0010*/ 	.word	index@(_Z7findMinPiP10ConnectionS1_i)
        /*0014*/ 	.word	0x00000000


	//----- nvinfo : EIATTR_MIN_STACK_SIZE
	.align		4
.L_3:
        /*0018*/ 	.byte	0x04, 0x12
        /*001a*/ 	.short	(.L_5 - .L_4)
	.align		4
.L_4:
        /*001c*/ 	.word	index@(_Z7findMinPiP10ConnectionS1_i)
        /*0020*/ 	.word	0x00000000
.L_5:


//--------------------- .nv.compat                --------------------------
	.section	.nv.compat,"",@"SHT_CUDA_COMPAT_INFO"
	.align	4
        /*0000*/ 	.byte	0x02, 0x09, 0x00, 0x00, 0x02, 0x02, 0x01, 0x00, 0x02, 0x05, 0x05, 0x00, 0x03, 0x07, 0x01, 0x01
        /*0010*/ 	.byte	0x02, 0x03, 0x00, 0x00, 0x02, 0x06, 0x01, 0x00, 0x04, 0x0b, 0x08, 0x00, 0x09, 0x00, 0x00, 0x00
        /*0020*/ 	.byte	0x00, 0x00, 0x00, 0x00


//--------------------- .nv.info._Z7findMinPiP10ConnectionS1_i --------------------------
	.section	.nv.info._Z7findMinPiP10ConnectionS1_i,"",@"SHT_CUDA_INFO"
	.sectionflags	@""
	.align	4


	//----- nvinfo : EIATTR_CUDA_API_VERSION
	.align		4
        /*0000*/ 	.byte	0x04, 0x37
        /*0002*/ 	.short	(.L_7 - .L_6)
.L_6:
        /*0004*/ 	.word	0x00000082


	//----- nvinfo : EIATTR_KPARAM_INFO
	.align		4
.L_7:
        /*0008*/ 	.byte	0x04, 0x17
        /*000a*/ 	.short	(.L_9 - .L_8)
.L_8:
        /*000c*/ 	.word	0x00000000
        /*0010*/ 	.short	0x0003
        /*0012*/ 	.short	0x0018
        /*0014*/ 	.byte	0x00, 0xf0, 0x11, 0x00


	//----- nvinfo : EIATTR_KPARAM_INFO
	.align		4
.L_9:
        /*0018*/ 	.byte	0x04, 0x17
        /*001a*/ 	.short	(.L_11 - .L_10)
.L_10:
        /*001c*/ 	.word	0x00000000
        /*0020*/ 	.short	0x0002
        /*0022*/ 	.short	0x0010
        /*0024*/ 	.byte	0x00, 0xf5, 0x21, 0x00


	//----- nvinfo : EIATTR_KPARAM_INFO
	.align		4
.L_11:
        /*0028*/ 	.byte	0x04, 0x17
        /*002a*/ 	.short	(.L_13 - .L_12)
.L_12:
        /*002c*/ 	.word	0x00000000
        /*0030*/ 	.short	0x0001
        /*0032*/ 	.short	0x0008
        /*0034*/ 	.byte	0x00, 0xf5, 0x21, 0x00


	//----- nvinfo : EIATTR_KPARAM_INFO
	.align		4
.L_13:
        /*0038*/ 	.byte	0x04, 0x17
        /*003a*/ 	.short	(.L_15 - .L_14)
.L_14:
        /*003c*/ 	.word	0x00000000
        /*0040*/ 	.short	0x0000
        /*0042*/ 	.short	0x0000
        /*0044*/ 	.byte	0x00, 0xf5, 0x21, 0x00


	//----- nvinfo : EIATTR_SPARSE_MMA_MASK
	.align		4
.L_15:
        /*0048*/ 	.byte	0x03, 0x50
        /*004a*/ 	.short	0x0000


	//----- nvinfo : EIATTR_MAXREG_COUNT
	.align		4
        /*004c*/ 	.byte	0x03, 0x1b
        /*004e*/ 	.short	0x00ff


	//----- nvinfo : EIATTR_MERCURY_ISA_VERSION
	.align		4
        /*0050*/ 	.byte	0x03, 0x5f
        /*0052*/ 	.short	0x0101


	//----- nvinfo : EIATTR_VRC_CTA_INIT_COUNT
	.align		4
        /*0054*/ 	.byte	0x02, 0x4a
	.zero		1
	.zero		1


	//----- nvinfo : EIATTR_EXIT_INSTR_OFFSETS
	.align		4
        /*0058*/ 	.byte	0x04, 0x1c
        /*005a*/ 	.short	(.L_17 - .L_16)


	//   ....[0]....
.L_16:
        /*005c*/ 	.word	0x00000070


	//   ....[1]....
        /*0060*/ 	.word	0x00000960


	//----- nvinfo : EIATTR_CRS_STACK_SIZE
	.align		4
.L_17:
        /*0064*/ 	.byte	0x04, 0x1e
        /*0066*/ 	.short	(.L_19 - .L_18)
.L_18:
        /*0068*/ 	.word	0x00000000


	//----- nvinfo : EIATTR_CBANK_PARAM_SIZE
	.align		4
.L_19:
        /*006c*/ 	.byte	0x03, 0x19
        /*006e*/ 	.short	0x001c


	//----- nvinfo : EIATTR_PARAM_CBANK
	.align		4
        /*0070*/ 	.byte	0x04, 0x0a
        /*0072*/ 	.short	(.L_21 - .L_20)
	.align		4
.L_20:
        /*0074*/ 	.word	index@(.nv.constant0._Z7findMinPiP10ConnectionS1_i)
        /*0078*/ 	.short	0x0380
        /*007a*/ 	.short	0x001c


	//----- nvinfo : EIATTR_SW_WAR
	.align		4
.L_21:
        /*007c*/ 	.byte	0x04, 0x36
        /*007e*/ 	.short	(.L_23 - .L_22)
.L_22:
        /*0080*/ 	.word	0x00000008
.L_23:


//--------------------- .nv.callgraph             --------------------------
	.section	.nv.callgraph,"",@"SHT_CUDA_CALLGRAPH"
	.align	4
	.sectionentsize	8
	.align		4
        /*0000*/ 	.word	0x00000000
	.align		4
        /*0004*/ 	.word	0xffffffff
	.align		4
        /*0008*/ 	.word	0x00000000
	.align		4
        /*000c*/ 	.word	0xfffffffe
	.align		4
        /*0010*/ 	.word	0x00000000
	.align		4
        /*0014*/ 	.word	0xfffffffd
	.align		4
        /*0018*/ 	.word	0x00000000
	.align		4
        /*001c*/ 	.word	0xfffffffc


//--------------------- .text._Z7findMinPiP10ConnectionS1_i --------------------------
	.section	.text._Z7findMinPiP10ConnectionS1_i,"ax",@progbits
	.align	128
        .global         _Z7findMinPiP10ConnectionS1_i
        .type           _Z7findMinPiP10ConnectionS1_i,@function
        .size           _Z7findMinPiP10ConnectionS1_i,(.L_x_14 - _Z7findMinPiP10ConnectionS1_i)
        .other          _Z7findMinPiP10ConnectionS1_i,@"STO_CUDA_ENTRY STV_DEFAULT"
_Z7findMinPiP10ConnectionS1_i:
.text._Z7findMinPiP10ConnectionS1_i:
[----:B------:R-:W-:Y:S01]  /*0000*/  LDC R1, c[0x0][0x37c] ;  /* 0x0000df00ff017b82 */ /* 0x000fe20000000800 */
[----:B------:R-:W0:Y:S07]  /*0010*/  S2R R5, SR_TID.X ;  /* 0x0000000000057919 */ /* 0x000e2e0000002100 */
[----:B------:R-:W0:Y:S01]  /*0020*/  S2UR UR5, SR_CTAID.X ;  /* 0x00000000000579c3 */ /* 0x000e220000002500 */
[----:B------:R-:W1:Y:S07]  /*0030*/  LDCU UR4, c[0x0][0x398] ;  /* 0x00007300ff0477ac */ /* 0x000e6e0008000800 */
[----:B------:R-:W0:Y:S02]  /*0040*/  LDC R0, c[0x0][0x360] ;  /* 0x0000d800ff007b82 */ /* 0x000e240000000800 */
[----:B0-----:R-:W-:-:S05]  /*0050*/  IMAD R5, R0, UR5, R5 ;  /* 0x0000000500057c24 */ /* 0x001fca000f8e0205 */
[----:B-1----:R-:W-:-:S13]  /*0060*/  ISETP.GE.AND P0, PT, R5, UR4, PT ;  /* 0x0000000405007c0c */ /* 0x002fda000bf06270 */
[----:B------:R-:W-:Y:S05]  /*0070*/  @P0 EXIT ;  /* 0x000000000000094d */ /* 0x000fea0003800000 */
[----:B------:R-:W0:Y:S01]  /*0080*/  LDC.64 R2, c[0x0][0x390] ;  /* 0x0000e400ff027b82 */ /* 0x000e220000000a00 */
[----:B------:R-:W1:Y:S01]  /*0090*/  LDCU UR6, c[0x0][0x370] ;  /* 0x00006e00ff0677ac */ /* 0x000e620008000800 */
[----:B------:R-:W-:Y:S01]  /*00a0*/  ULOP3.LUT UR5, UR4, 0x3, URZ, 0xc0, !UPT ;  /* 0x0000000304057892 */ /* 0x000fe2000f8ec0ff */
[----:B------:R-:W2:Y:S01]  /*00b0*/  LDCU.64 UR8, c[0x0][0x358] ;  /* 0x00006b00ff0877ac */ /* 0x000ea20008000a00 */
[----:B------:R-:W-:Y:S01]  /*00c0*/  ULOP3.LUT UR4, UR4, 0x7ffffffc, URZ, 0xc0, !UPT ;  /* 0x7ffffffc04047892 */ /* 0x000fe2000f8ec0ff */
[----:B-1----:R-:W-:Y:S02]  /*00d0*/  IMAD R0, R0, UR6, RZ ;  /* 0x0000000600007c24 */ /* 0x002fe4000f8e02ff */
[----:B0-2---:R-:W-:-:S09]  /*00e0*/  IMAD.WIDE R2, R5, 0xc, R2 ;  /* 0x0000000c05027825 */ /* 0x005fd200078e0202 */
.L_x_12:
[----:B------:R-:W0:Y:S01]  /*00f0*/  LDCU.64 UR6, c[0x0][0x388] ;  /* 0x00007100ff0677ac */ /* 0x000e220008000a00 */
[----:B------:R-:W-:Y:S01]  /*0100*/  IMAD.MOV.U32 R11, RZ, RZ, 0x7fffffff ;  /* 0x7fffffffff0b7424 */ /* 0x000fe200078e00ff */
[----:B------:R-:W1:Y:S04]  /*0110*/  LDC R4, c[0x0][0x398] ;  /* 0x0000e600ff047b82 */ /* 0x000e680000000800 */
[----:B------:R2:W-:Y:S01]  /*0120*/  STG.E desc[UR8][R2.64], R11 ;  /* 0x0000000b02007986 */ /* 0x0005e2000c101908 */
[----:B0-----:R-:W-:Y:S02]  /*0130*/  IMAD.U32 R6, RZ, RZ, UR6 ;  /* 0x00000006ff067e24 */ /* 0x001fe4000f8e00ff */
[----:B------:R-:W-:Y:S02]  /*0140*/  IMAD.U32 R7, RZ, RZ, UR7 ;  /* 0x00000007ff077e24 */ /* 0x000fe4000f8e00ff */
[----:B------:R-:W-:-:S06]  /*0150*/  IMAD.WIDE R8, R5, 0xc, R6 ;  /* 0x0000000c05087825 */ /* 0x000fcc00078e0206 */
[----:B------:R-:W3:Y:S01]  /*0160*/  LDG.E R8, desc[UR8][R8.64] ;  /* 0x0000000808087981 */ /* 0x000ee2000c1e1900 */
[----:B-1----:R-:W-:Y:S01]  /*0170*/  ISETP.GE.AND P0, PT, R4, 0x1, PT ;  /* 0x000000010400780c */ /* 0x002fe20003f06270 */
[----:B------:R-:W-:Y:S03]  /*0180*/  BSSY.RECONVERGENT B0, `(.L_x_0) ;  /* 0x0000079000007945 */ /* 0x000fe60003800200 */
[----:B---3--:R-:W-:-:S13]  /*0190*/  ISETP.EQ.OR P0, PT, R8, -0x1, !P0 ;  /* 0xffffffff0800780c */ /* 0x008fda0004702670 */
[----:B--2---:R-:W-:Y:S05]  /*01a0*/  @P0 BRA `(.L_x_1) ;  /* 0x0000000400d80947 */ /* 0x004fea0003800000 */
[----:B------:R-:W-:Y:S01]  /*01b0*/  ISETP.GE.U32.AND P0, PT, R4, 0x4, PT ;  /* 0x000000040400780c */ /* 0x000fe20003f06070 */
[----:B------:R-:W-:Y:S02]  /*01c0*/  IMAD R4, R5, R4, RZ ;  /* 0x0000000405047224 */ /* 0x000fe400078e02ff */
[----:B------:R-:W-:Y:S02]  /*01d0*/  IMAD.MOV.U32 R11, RZ, RZ, RZ ;  /* 0x000000ffff0b7224 */ /* 0x000fe400078e00ff */
[----:B------:R-:W-:-:S08]  /*01e0*/  IMAD.MOV.U32 R14, RZ, RZ, 0x7fffffff ;  /* 0x7fffffffff0e7424 */ /* 0x000fd000078e00ff */
[----:B------:R-:W-:Y:S05]  /*01f0*/  @!P0 BRA `(.L_x_2) ;  /* 0x0000000000fc8947 */ /* 0x000fea0003800000 */
[----:B------:R-:W0:Y:S01]  /*0200*/  LDC.64 R8, c[0x0][0x380] ;  /* 0x0000e000ff087b82 */ /* 0x000e220000000a00 */
[----:B------:R-:W-:Y:S01]  /*0210*/  IMAD.MOV.U32 R15, RZ, RZ, RZ ;  /* 0x000000ffff0f7224 */ /* 0x000fe200078e00ff */
[----:B------:R-:W1:Y:S01]  /*0220*/  LDCU.64 UR10, c[0x0][0x388] ;  /* 0x00007100ff0a77ac */ /* 0x000e620008000a00 */
[----:B------:R-:W-:Y:S01]  /*0230*/  IMAD.MOV.U32 R14, RZ, RZ, 0x7fffffff ;  /* 0x7fffffffff0e7424 */ /* 0x000fe200078e00ff */
[----:B------:R-:W2:Y:S01]  /*0240*/  LDCU.64 UR6, c[0x0][0x380] ;  /* 0x00007000ff0677ac */ /* 0x000ea20008000a00 */
[----:B------:R-:W-:-:S05]  /*0250*/  NOP ;  /* 0x0000000000007918 */ /* 0x000fca0000000000 */
.L_x_7:
[----:B-1----:R-:W-:Y:S02]  /*0260*/  IMAD.U32 R6, RZ, RZ, UR10 ;  /* 0x0000000aff067e24 */ /* 0x002fe4000f8e00ff */
[----:B------:R-:W-:Y:S02]  /*0270*/  IMAD.U32 R7, RZ, RZ, UR11 ;  /* 0x0000000bff077e24 */ /* 0x000fe4000f8e00ff */
[----:B---3--:R-:W-:-:S05]  /*0280*/  IMAD.WIDE.U32 R10, R15, 0xc, R6 ;  /* 0x0000000c0f0a7825 */ /* 0x008fca00078e0006 */
[----:B------:R-:W3:Y:S02]  /*0290*/  LDG.E R12, desc[UR8][R10.64] ;  /* 0x000000080a0c7981 */ /* 0x000ee4000c1e1900 */
[----:B---3--:R-:W-:-:S13]  /*02a0*/  ISETP.NE.AND P0, PT, R12, -0x1, PT ;  /* 0xffffffff0c00780c */ /* 0x008fda0003f05270 */
[----:B--2---:R-:W-:Y:S05]  /*02b0*/  @P0 BRA `(.L_x_3) ;  /* 0x0000000000240947 */ /* 0x004fea0003800000 */
[----:B------:R-:W-:-:S04]  /*02c0*/  IMAD.IADD R13, R4, 0x1, R15 ;  /* 0x00000001040d7824 */ /* 0x000fc800078e020f */
[----:B0-----:R-:W-:-:S06]  /*02d0*/  IMAD.WIDE R12, R13, 0x4, R8 ;  /* 0x000000040d0c7825 */ /* 0x001fcc00078e0208 */
[----:B------:R-:W3:Y:S02]  /*02e0*/  LDG.E R13, desc[UR8][R12.64] ;  /* 0x000000080c0d7981 */ /* 0x000ee4000c1e1900 */
[----:B---3--:R-:W-:-:S04]  /*02f0*/  ISETP.NE.AND P0, PT, R13, RZ, PT ;  /* 0x000000ff0d00720c */ /* 0x008fc80003f05270 */
[----:B------:R-:W-:-:S13]  /*0300*/  ISETP.GE.OR P0, PT, R13, R14, !P0 ;  /* 0x0000000e0d00720c */ /* 0x000fda0004706670 */
[----:B------:R1:W-:Y:S01]  /*0310*/  @!P0 STG.E desc[UR8][R2.64], R13 ;  /* 0x0000000d02008986 */ /* 0x0003e2000c101908 */
[----:B------:R-:W-:-:S03]  /*0320*/  @!P0 IMAD.MOV.U32 R14, RZ, RZ, R13 ;  /* 0x000000ffff0e8224 */ /* 0x000fc600078e000d */
[----:B------:R1:W-:Y:S04]  /*0330*/  @!P0 STG.E desc[UR8][R2.64+0x4], R5 ;  /* 0x0000040502008986 */ /* 0x0003e8000c101908 */
[----:B------:R1:W-:Y:S02]  /*0340*/  @!P0 STG.E desc[UR8][R2.64+0x8], R15 ;  /* 0x0000080f02008986 */ /* 0x0003e4000c101908 */
.L_x_3:
[----:B------:R-:W3:Y:S01]  /*0350*/  LDG.E R17, desc[UR8][R10.64+0xc] ;  /* 0x00000c080a117981 */ /* 0x000ee2000c1e1900 */
[----:B-1----:R-:W-:Y:S02]  /*0360*/  SHF.R.S32.HI R13, RZ, 0x1f, R15 ;  /* 0x0000001fff0d7819 */ /* 0x002fe4000001140f */
[----:B------:R-:W-:-:S04]  /*0370*/  IADD3 R16, P0, PT, R4, R15, RZ ;  /* 0x0000000f04107210 */ /* 0x000fc80007f1e0ff */
[----:B------:R-:W-:Y:S02]  /*0380*/  LEA.HI.X.SX32 R13, R4, R13, 0x1, P0 ;  /* 0x0000000d040d7211 */ /* 0x000fe400000f0eff */
[----:B--2---:R-:W-:-:S04]  /*0390*/  LEA R12, P1, R16, UR6, 0x2 ;  /* 0x00000006100c7c11 */ /* 0x004fc8000f8210ff */
[----:B------:R-:W-:Y:S02]  /*03a0*/  LEA.HI.X R13, R16, UR7, R13, 0x2, P1 ;  /* 0x00000007100d7c11 */ /* 0x000fe400088f140d */
[----:B---3--:R-:W-:-:S13]  /*03b0*/  ISETP.NE.AND P0, PT, R17, -0x1, PT ;  /* 0xffffffff1100780c */ /* 0x008fda0003f05270 */
[----:B------:R-:W-:Y:S05]  /*03c0*/  @P0 BRA `(.L_x_4) ;  /* 0x0000000000200947 */ /* 0x000fea0003800000 */
[----:B------:R-:W2:Y:S02]  /*03d0*/  LDG.E R19, desc[UR8][R12.64+0x4] ;  /* 0x000004080c137981 */ /* 0x000ea4000c1e1900 */
[----:B--2---:R-:W-:-:S04]  /*03e0*/  ISETP.NE.AND P0, PT, R19, RZ, PT ;  /* 0x000000ff1300720c */ /* 0x004fc80003f05270 */
[----:B------:R-:W-:-:S13]  /*03f0*/  ISETP.GE.OR P0, PT, R19, R14, !P0 ;  /* 0x0000000e1300720c */ /* 0x000fda0004706670 */
[----:B------:R-:W-:Y:S01]  /*0400*/  @!P0 VIADD R17, R15, 0x1 ;  /* 0x000000010f118836 */ /* 0x000fe20000000000 */
[----:B------:R1:W-:Y:S01]  /*0410*/  @!P0 STG.E desc[UR8][R2.64], R19 ;  /* 0x0000001302008986 */ /* 0x0003e2000c101908 */
[----:B------:R-:W-:-:S03]  /*0420*/  @!P0 IMAD.MOV.U32 R14, RZ, RZ, R19 ;  /* 0x000000ffff0e8224 */ /* 0x000fc600078e0013 */
[----:B------:R1:W-:Y:S04]  /*0430*/  @!P0 STG.E desc[UR8][R2.64+0x4], R5 ;  /* 0x0000040502008986 */ /* 0x0003e8000c101908 */
[----:B------:R1:W-:Y:S02]  /*0440*/  @!P0 STG.E desc[UR8][R2.64+0x8], R17 ;  /* 0x0000081102008986 */ /* 0x0003e4000c101908 */
.L_x_4:
[----:B------:R-:W2:Y:S02]  /*0450*/  LDG.E R16, desc[UR8][R10.64+0x18] ;  /* 0x000018080a107981 */ /* 0x000ea4000c1e1900 */
[----:B--2---:R-:W-:-:S13]  /*0460*/  ISETP.NE.AND P0, PT, R16, -0x1, PT ;  /* 0xffffffff1000780c */ /* 0x004fda0003f05270 */
[----:B------:R-:W-:Y:S05]  /*0470*/  @P0 BRA `(.L_x_5) ;  /* 0x0000000000200947 */ /* 0x000fea0003800000 */
[----:B-1----:R-:W2:Y:S02]  /*0480*/  LDG.E R19, desc[UR8][R12.64+0x8] ;  /* 0x000008080c137981 */ /* 0x002ea4000c1e1900 */
[----:B--2---:R-:W-:-:S04]  /*0490*/  ISETP.NE.AND P0, PT, R19, RZ, PT ;  /* 0x000000ff1300720c */ /* 0x004fc80003f05270 */
[----:B------:R-:W-:-:S13]  /*04a0*/  ISETP.GE.OR P0, PT, R19, R14, !P0 ;  /* 0x0000000e1300720c */ /* 0x000fda0004706670 */
[----:B------:R-:W-:Y:S01]  /*04b0*/  @!P0 VIADD R17, R15, 0x2 ;  /* 0x000000020f118836 */ /* 0x000fe20000000000 */
[----:B------:R2:W-:Y:S01]  /*04c0*/  @!P0 STG.E desc[UR8][R2.64], R19 ;  /* 0x0000001302008986 */ /* 0x0005e2000c101908 */
[----:B------:R-:W-:-:S03]  /*04d0*/  @!P0 IMAD.MOV.U32 R14, RZ, RZ, R19 ;  /* 0x000000ffff0e8224 */ /* 0x000fc600078e0013 */
[----:B------:R2:W-:Y:S04]  /*04e0*/  @!P0 STG.E desc[UR8][R2.64+0x4], R5 ;  /* 0x0000040502008986 */ /* 0x0005e8000c101908 */
[----:B------:R2:W-:Y:S02]  /*04f0*/  @!P0 STG.E desc[UR8][R2.64+0x8], R17 ;  /* 0x0000081102008986 */ /* 0x0005e4000c101908 */
.L_x_5:
[----:B------:R-:W3:Y:S02]  /*0500*/  LDG.E R10, desc[UR8][R10.64+0x24] ;  /* 0x000024080a0a7981 */ /* 0x000ee4000c1e1900 */
[----:B---3--:R-:W-:-:S13]  /*0510*/  ISETP.NE.AND P0, PT, R10, -0x1, PT ;  /* 0xffffffff0a00780c */ /* 0x008fda0003f05270 */
[----:B------:R-:W-:Y:S05]  /*0520*/  @P0 BRA `(.L_x_6) ;  /* 0x0000000000200947 */ /* 0x000fea0003800000 */
[----:B------:R-:W3:Y:S02]  /*0530*/  LDG.E R13, desc[UR8][R12.64+0xc] ;  /* 0x00000c080c0d7981 */ /* 0x000ee4000c1e1900 */
[----:B---3--:R-:W-:-:S04]  /*0540*/  ISETP.NE.AND P0, PT, R13, RZ, PT ;  /* 0x000000ff0d00720c */ /* 0x008fc80003f05270 */
[----:B------:R-:W-:-:S13]  /*0550*/  ISETP.GE.OR P0, PT, R13, R14, !P0 ;  /* 0x0000000e0d00720c */ /* 0x000fda0004706670 */
[----:B------:R-:W-:Y:S01]  /*0560*/  @!P0 VIADD R11, R15, 0x3 ;  /* 0x000000030f0b8836 */ /* 0x000fe20000000000 */
[----:B------:R3:W-:Y:S01]  /*0570*/  @!P0 STG.E desc[UR8][R2.64], R13 ;  /* 0x0000000d02008986 */ /* 0x0007e2000c101908 */
[----:B------:R-:W-:-:S03]  /*0580*/  @!P0 IMAD.MOV.U32 R14, RZ, RZ, R13 ;  /* 0x000000ffff0e8224 */ /* 0x000fc600078e000d */
[----:B------:R3:W-:Y:S04]  /*0590*/  @!P0 STG.E desc[UR8][R2.64+0x4], R5 ;  /* 0x0000040502008986 */ /* 0x0007e8000c101908 */
[----:B------:R3:W-:Y:S02]  /*05a0*/  @!P0 STG.E desc[UR8][R2.64+0x8], R11 ;  /* 0x0000080b02008986 */ /* 0x0007e4000c101908 */
.L_x_6:
[----:B------:R-:W-:-:S05]  /*05b0*/  VIADD R15, R15, 0x4 ;  /* 0x000000040f0f7836 */ /* 0x000fca0000000000 */
[----:B------:R-:W-:-:S13]  /*05c0*/  ISETP.NE.AND P0, PT, R15, UR4, PT ;  /* 0x000000040f007c0c */ /* 0x000fda000bf05270 */
[----:B------:R-:W-:Y:S05]  /*05d0*/  @P0 BRA `(.L_x_7) ;  /* 0xfffffffc00200947 */ /* 0x000fea000383ffff */
[----:B---3--:R-:W-:-:S07]  /*05e0*/  IMAD.U32 R11, RZ, RZ, UR4 ;  /* 0x00000004ff0b7e24 */ /* 0x008fce000f8e00ff */
.L_x_2:
[----:B------:R-:W-:-:S09]  /*05f0*/  UISETP.NE.AND UP0, UPT, UR5, URZ, UPT ;  /* 0x000000ff0500728c */ /* 0x000fd2000bf05270 */
[----:B------:R-:W-:Y:S05]  /*0600*/  BRA.U !UP0, `(.L_x_1) ;  /* 0x0000000108c07547 */ /* 0x000fea000b800000 */
[----:B------:R-:W-:-:S05]  /*0610*/  IMAD.WIDE.U32 R6, R11, 0xc, R6 ;  /* 0x0000000c0b067825 */ /* 0x000fca00078e0006 */
[----:B0-----:R-:W3:Y:S01]  /*0620*/  LDG.E R8, desc[UR8][R6.64] ;  /* 0x0000000806087981 */ /* 0x001ee2000c1e1900 */
[----:B------:R-:W-:Y:S01]  /*0630*/  BSSY.RECONVERGENT B1, `(.L_x_8) ;  /* 0x000000d000017945 */ /* 0x000fe20003800200 */
[----:B---3--:R-:W-:-:S13]  /*0640*/  ISETP.NE.AND P0, PT, R8, -0x1, PT ;  /* 0xffffffff0800780c */ /* 0x008fda0003f05270 */
[----:B------:R-:W-:Y:S05]  /*0650*/  @P0 BRA `(.L_x_9) ;  /* 0x0000000000280947 */ /* 0x000fea0003800000 */
[----:B------:R-:W0:Y:S01]  /*0660*/  LDC.64 R8, c[0x0][0x380] ;  /* 0x0000e000ff087b82 */ /* 0x000e220000000a00 */
        /* <DEDUP_REMOVED lines=9> */
.L_x_9:
[----:B------:R-:W-:Y:S05]  /*0700*/  BSYNC.RECONVERGENT B1 ;  /* 0x0000000000017941 */ /* 0x000fea0003800200 */
.L_x_8:
[----:B------:R-:W-:-:S09]  /*0710*/  UISETP.NE.AND UP0, UPT, UR5, 0x1, UPT ;  /* 0x000000010500788c */ /* 0x000fd2000bf05270 */
[----:B------:R-:W-:Y:S05]  /*0720*/  BRA.U !UP0, `(.L_x_1) ;  /* 0x0000000108787547 */ /* 0x000fea000b800000 */
[----:B------:R-:W3:Y:S01]  /*0730*/  LDG.E R10, desc[UR8][R6.64+0xc] ;  /* 0x00000c08060a7981 */ /* 0x000ee2000c1e1900 */
[----:B------:R-:W4:Y:S01]  /*0740*/  LDCU.64 UR6, c[0x0][0x380] ;  /* 0x00007000ff0677ac */ /* 0x000f220008000a00 */
[C---:B0-----:R-:W-:Y:S01]  /*0750*/  IADD3 R9, P0, PT, R4.reuse, R11, RZ ;  /* 0x0000000b04097210 */ /* 0x041fe20007f1e0ff */
[----:B------:R-:W-:Y:S03]  /*0760*/  BSSY.RECONVERGENT B1, `(.L_x_10) ;  /* 0x000000e000017945 */ /* 0x000fe60003800200 */
[----:B------:R-:W-:Y:S02]  /*0770*/  LEA.HI.X.SX32 R4, R4, RZ, 0x1, P0 ;  /* 0x000000ff04047211 */ /* 0x000fe400000f0eff */
[----:B----4-:R-:W-:-:S04]  /*0780*/  LEA R8, P1, R9, UR6, 0x2 ;  /* 0x0000000609087c11 */ /* 0x010fc8000f8210ff */
[----:B------:R-:W-:Y:S02]  /*0790*/  LEA.HI.X R9, R9, UR7, R4, 0x2, P1 ;  /* 0x0000000709097c11 */ /* 0x000fe400088f1404 */
        /* <DEDUP_REMOVED lines=10> */
.L_x_11:
[----:B------:R-:W-:Y:S05]  /*0840*/  BSYNC.RECONVERGENT B1 ;  /* 0x0000000000017941 */ /* 0x000fea0003800200 */
.L_x_10:
[----:B------:R-:W-:-:S09]  /*0850*/  UISETP.NE.AND UP0, UPT, UR5, 0x2, UPT ;  /* 0x000000020500788c */ /* 0x000fd2000bf05270 */
[----:B------:R-:W-:Y:S05]  /*0860*/  BRA.U !UP0, `(.L_x_1) ;  /* 0x0000000108287547 */ /* 0x000fea000b800000 */
[----:B------:R-:W3:Y:S02]  /*0870*/  LDG.E R6, desc[UR8][R6.64+0x18] ;  /* 0x0000180806067981 */ /* 0x000ee4000c1e1900 */
[----:B---3--:R-:W-:-:S13]  /*0880*/  ISETP.NE.AND P0, PT, R6, -0x1, PT ;  /* 0xffffffff0600780c */ /* 0x008fda0003f05270 */
[----:B------:R-:W-:Y:S05]  /*0890*/  @P0 BRA `(.L_x_1) ;  /* 0x00000000001c0947 */ /* 0x000fea0003800000 */
[----:B------:R-:W3:Y:S02]  /*08a0*/  LDG.E R9, desc[UR8][R8.64+0x8] ;  /* 0x0000080808097981 */ /* 0x000ee4000c1e1900 */
[----:B---3--:R-:W-:-:S04]  /*08b0*/  ISETP.NE.AND P0, PT, R9, RZ, PT ;  /* 0x000000ff0900720c */ /* 0x008fc80003f05270 */
[----:B------:R-:W-:-:S13]  /*08c0*/  ISETP.GE.OR P0, PT, R9, R14, !P0 ;  /* 0x0000000e0900720c */ /* 0x000fda0004706670 */
[----:B------:R-:W-:Y:S01]  /*08d0*/  @!P0 VIADD R11, R11, 0x2 ;  /* 0x000000020b0b8836 */ /* 0x000fe20000000000 */
[----:B------:R3:W-:Y:S04]  /*08e0*/  @!P0 STG.E desc[UR8][R2.64], R9 ;  /* 0x0000000902008986 */ /* 0x0007e8000c101908 */
[----:B------:R3:W-:Y:S04]  /*08f0*/  @!P0 STG.E desc[UR8][R2.64+0x4], R5 ;  /* 0x0000040502008986 */ /* 0x0007e8000c101908 */
[----:B------:R3:W-:Y:S02]  /*0900*/  @!P0 STG.E desc[UR8][R2.64+0x8], R11 ;  /* 0x0000080b02008986 */ /* 0x0007e4000c101908 */
.L_x_1:
[----:B------:R-:W-:Y:S05]  /*0910*/  BSYNC.RECONVERGENT B0 ;  /* 0x0000000000007941 */ /* 0x000fea0003800200 */
.L_x_0:
[----:B------:R-:W4:Y:S01]  /*0920*/  LDCU UR6, c[0x0][0x398] ;  /* 0x00007300ff0677ac */ /* 0x000f220008000800 */
[----:B0123--:R-:W-:-:S05]  /*0930*/  IMAD.IADD R5, R0, 0x1, R5 ;  /* 0x0000000100057824 */ /* 0x00ffca00078e0205 */
[----:B----4-:R-:W-:-:S13]  /*0940*/  ISETP.GE.AND P0, PT, R5, UR6, PT ;  /* 0x0000000605007c0c */ /* 0x010fda000bf06270 */
[----:B------:R-:W-:Y:S05]  /*0950*/  @!P0 BRA `(.L_x_12) ;  /* 0xfffffff400e48947 */ /* 0x000fea000383ffff */
[----:B------:R-:W-:Y:S05]  /*0960*/  EXIT ;  /* 0x000000000000794d */ /* 0x000fea0003800000 */
.L_x_13:
[----:B------:R-:W-:-:S00]  /*0970*/  BRA `(.L_x_13) ;  /* 0xfffffffc00fc7947 */ /* 0x000fc0000383ffff */
[----:B------:R-:W-:-:S00]  /*0980*/  NOP ;  /* 0x0000000000007918 */ /* 0x000fc00000000000 */
[----:B------:R-:W-:-:S00]  /*0990*/  NOP ;  /* 0x0000000000007918 */ /* 0x000fc00000000000 */
[----:B------:R-:W-:-:S00]  /*09a0*/  NOP ;  /* 0x0000000000007918 */ /* 0x000fc00000000000 */
[----:B------:R-:W-:-:S00]  /*09b0*/  NOP ;  /* 0x0000000000007918 */ /* 0x000fc00000000000 */
[----:B------:R-:W-:-:S00]  /*09c0*/  NOP ;  /* 0x0000000000007918 */ /* 0x000fc00000000000 */
[----:B------:R-:W-:-:S00]  /*09d0*/  NOP ;  /* 0x0000000000007918 */ /* 0x000fc00000000000 */
[----:B------:R-:W-:-:S00]  /*09e0*/  NOP ;  /* 0x0000000000007918 */ /* 0x000fc00000000000 */
[----:B------:R-:W-:-:S00]  /*09f0*/  NOP ;  /* 0x0000000000007918 */ /* 0x000fc00000000000 */
.L_x_14:


//--------------------- .nv.shared.reserved.0     --------------------------
	.section	.nv.shared.reserved.0,"aw",@nobits
	.weak		__nv_reservedSMEM_offset_0_alias
	.size		__nv_reservedSMEM_offset_0_alias, 0, 64
	.other		__nv_reservedSMEM_offset_0_alias,@"STO_CUDA_RESERVED_SHARED STV_DEFAULT"
__nv_reservedSMEM_offset_0_alias:
	.zero		0
	.zero		64


//--------------------- .nv.constant0._Z7findMinPiP10ConnectionS1_i --------------------------
	.section	.nv.constant0._Z7findMinPiP10ConnectionS1_i,"a",@progbits
	.sectionflags	@""
	.align	4
.nv.constant0._Z7findMinPiP10ConnectionS1_i:
	.zero		924


//--------------------- SYMBOLS --------------------------

	.type		.nv.reservedSmem.offset0,@object
	.size		.nv.reservedSmem.offset0,0x4
